//
// Generated by NVIDIA NVVM Compiler
//
// Compiler Build ID: CL-36424714
// Cuda compilation tools, release 13.0, V13.0.88
// Based on NVVM 20.0.0
//

.version 9.0
.target sm_100
.address_size 64

	// .globl	_Z16wmma_gemm_kernelPK6__halfS1_PKfPfiiiiiiiff

.visible .entry _Z16wmma_gemm_kernelPK6__halfS1_PKfPfiiiiiiiff(
	.param .u64 .ptr .align 1 _Z16wmma_gemm_kernelPK6__halfS1_PKfPfiiiiiiiff_param_0,
	.param .u64 .ptr .align 1 _Z16wmma_gemm_kernelPK6__halfS1_PKfPfiiiiiiiff_param_1,
	.param .u64 .ptr .align 1 _Z16wmma_gemm_kernelPK6__halfS1_PKfPfiiiiiiiff_param_2,
	.param .u64 .ptr .align 1 _Z16wmma_gemm_kernelPK6__halfS1_PKfPfiiiiiiiff_param_3,
	.param .u32 _Z16wmma_gemm_kernelPK6__halfS1_PKfPfiiiiiiiff_param_4,
	.param .u32 _Z16wmma_gemm_kernelPK6__halfS1_PKfPfiiiiiiiff_param_5,
	.param .u32 _Z16wmma_gemm_kernelPK6__halfS1_PKfPfiiiiiiiff_param_6,
	.param .u32 _Z16wmma_gemm_kernelPK6__halfS1_PKfPfiiiiiiiff_param_7,
	.param .u32 _Z16wmma_gemm_kernelPK6__halfS1_PKfPfiiiiiiiff_param_8,
	.param .u32 _Z16wmma_gemm_kernelPK6__halfS1_PKfPfiiiiiiiff_param_9,
	.param .u32 _Z16wmma_gemm_kernelPK6__halfS1_PKfPfiiiiiiiff_param_10,
	.param .f32 _Z16wmma_gemm_kernelPK6__halfS1_PKfPfiiiiiiiff_param_11,
	.param .f32 _Z16wmma_gemm_kernelPK6__halfS1_PKfPfiiiiiiiff_param_12
)
{
	.reg .pred 	%p<16>;
	.reg .b32 	%r<148>;
	.reg .b32 	%f<139>;
	.reg .b64 	%rd<54>;

	ld.param.u64 	%rd19, [_Z16wmma_gemm_kernelPK6__halfS1_PKfPfiiiiiiiff_param_0];
	ld.param.u64 	%rd21, [_Z16wmma_gemm_kernelPK6__halfS1_PKfPfiiiiiiiff_param_1];
	ld.param.u64 	%rd22, [_Z16wmma_gemm_kernelPK6__halfS1_PKfPfiiiiiiiff_param_3];
	ld.param.u32 	%r30, [_Z16wmma_gemm_kernelPK6__halfS1_PKfPfiiiiiiiff_param_4];
	ld.param.u32 	%r37, [_Z16wmma_gemm_kernelPK6__halfS1_PKfPfiiiiiiiff_param_5];
	ld.param.u32 	%r32, [_Z16wmma_gemm_kernelPK6__halfS1_PKfPfiiiiiiiff_param_6];
	ld.param.u32 	%r33, [_Z16wmma_gemm_kernelPK6__halfS1_PKfPfiiiiiiiff_param_7];
	ld.param.u32 	%r34, [_Z16wmma_gemm_kernelPK6__halfS1_PKfPfiiiiiiiff_param_8];
	ld.param.f32 	%f58, [_Z16wmma_gemm_kernelPK6__halfS1_PKfPfiiiiiiiff_param_12];
	cvta.to.global.u64 	%rd1, %rd21;
	cvta.to.global.u64 	%rd2, %rd19;
	cvta.to.global.u64 	%rd3, %rd22;
	mov.u32 	%r1, %tid.x;
	shr.u32 	%r38, %r1, 5;
	mov.u32 	%r39, %ntid.x;
	shr.u32 	%r40, %r39, 5;
	mov.u32 	%r41, %ctaid.y;
	mad.lo.s32 	%r42, %r40, %r41, %r38;
	mov.u32 	%r43, %ctaid.x;
	shl.b32 	%r2, %r42, 4;
	shl.b32 	%r3, %r43, 4;
	setp.ge.s32 	%p1, %r2, %r30;
	setp.ge.s32 	%p2, %r3, %r37;
	or.pred  	%p3, %p1, %p2;
	@%p3 bra 	$L__BB0_13;
	setp.gt.s32 	%p4, %r32, 0;
	mov.f32 	%f131, 0f00000000;
	mov.f32 	%f132, %f131;
	mov.f32 	%f133, %f131;
	mov.f32 	%f134, %f131;
	mov.f32 	%f135, %f131;
	mov.f32 	%f136, %f131;
	mov.f32 	%f137, %f131;
	mov.f32 	%f138, %f131;
	@%p4 bra 	$L__BB0_2;
	bra.uni 	$L__BB0_8;
$L__BB0_2:
	mul.lo.s32 	%r46, %r33, %r2;
	cvt.s64.s32 	%rd4, %r46;
	mul.lo.s32 	%r47, %r34, %r3;
	cvt.s64.s32 	%rd5, %r47;
	add.s32 	%r48, %r32, -1;
	shr.u32 	%r49, %r48, 4;
	add.s32 	%r4, %r49, 1;
	and.b32  	%r5, %r4, 3;
	setp.lt.u32 	%p5, %r32, 49;
	mov.b32 	%r143, 0;
	mov.f32 	%f131, 0f00000000;
	mov.f32 	%f132, %f131;
	mov.f32 	%f133, %f131;
	mov.f32 	%f134, %f131;
	mov.f32 	%f135, %f131;
	mov.f32 	%f136, %f131;
	mov.f32 	%f137, %f131;
	mov.f32 	%f138, %f131;
	@%p5 bra 	$L__BB0_5;
	shl.b64 	%rd23, %rd5, 1;
	add.s64 	%rd24, %rd23, %rd1;
	add.s64 	%rd53, %rd24, 64;
	shl.b64 	%rd25, %rd4, 1;
	add.s64 	%rd52, %rd2, %rd25;
	and.b32  	%r51, %r4, 536870908;
	neg.s32 	%r142, %r51;
	mov.b32 	%r143, 0;
	mov.f32 	%f131, 0f00000000;
$L__BB0_4:
	add.s64 	%rd26, %rd53, -64;
	wmma.load.a.sync.aligned.row.m16n16k16.global.f16 	{%r52, %r53, %r54, %r55, %r56, %r57, %r58, %r59}, [%rd52], %r33;
	wmma.load.b.sync.aligned.col.m16n16k16.global.f16 	{%r60, %r61, %r62, %r63, %r64, %r65, %r66, %r67}, [%rd26], %r34;
	wmma.mma.sync.aligned.row.col.m16n16k16.f32.f32 {%f63, %f64, %f65, %f66, %f67, %f68, %f69, %f70}, {%r52, %r53, %r54, %r55, %r56, %r57, %r58, %r59}, {%r60, %r61, %r62, %r63, %r64, %r65, %r66, %r67}, {%f138, %f137, %f136, %f135, %f134, %f133, %f132, %f131};
	add.s64 	%rd27, %rd52, 32;
	add.s64 	%rd28, %rd53, -32;
	wmma.load.a.sync.aligned.row.m16n16k16.global.f16 	{%r68, %r69, %r70, %r71, %r72, %r73, %r74, %r75}, [%rd27], %r33;
	wmma.load.b.sync.aligned.col.m16n16k16.global.f16 	{%r76, %r77, %r78, %r79, %r80, %r81, %r82, %r83}, [%rd28], %r34;
	wmma.mma.sync.aligned.row.col.m16n16k16.f32.f32 {%f71, %f72, %f73, %f74, %f75, %f76, %f77, %f78}, {%r68, %r69, %r70, %r71, %r72, %r73, %r74, %r75}, {%r76, %r77, %r78, %r79, %r80, %r81, %r82, %r83}, {%f63, %f64, %f65, %f66, %f67, %f68, %f69, %f70};
	add.s64 	%rd29, %rd52, 64;
	wmma.load.a.sync.aligned.row.m16n16k16.global.f16 	{%r84, %r85, %r86, %r87, %r88, %r89, %r90, %r91}, [%rd29], %r33;
	wmma.load.b.sync.aligned.col.m16n16k16.global.f16 	{%r92, %r93, %r94, %r95, %r96, %r97, %r98, %r99}, [%rd53], %r34;
	wmma.mma.sync.aligned.row.col.m16n16k16.f32.f32 {%f79, %f80, %f81, %f82, %f83, %f84, %f85, %f86}, {%r84, %r85, %r86, %r87, %r88, %r89, %r90, %r91}, {%r92, %r93, %r94, %r95, %r96, %r97, %r98, %r99}, {%f71, %f72, %f73, %f74, %f75, %f76, %f77, %f78};
	add.s64 	%rd30, %rd52, 96;
	add.s64 	%rd31, %rd53, 32;
	wmma.load.a.sync.aligned.row.m16n16k16.global.f16 	{%r100, %r101, %r102, %r103, %r104, %r105, %r106, %r107}, [%rd30], %r33;
	wmma.load.b.sync.aligned.col.m16n16k16.global.f16 	{%r108, %r109, %r110, %r111, %r112, %r113, %r114, %r115}, [%rd31], %r34;
	wmma.mma.sync.aligned.row.col.m16n16k16.f32.f32 {%f138, %f137, %f136, %f135, %f134, %f133, %f132, %f131}, {%r100, %r101, %r102, %r103, %r104, %r105, %r106, %r107}, {%r108, %r109, %r110, %r111, %r112, %r113, %r114, %r115}, {%f79, %f80, %f81, %f82, %f83, %f84, %f85, %f86};
	add.s32 	%r143, %r143, 64;
	add.s64 	%rd53, %rd53, 128;
	add.s64 	%rd52, %rd52, 128;
	add.s32 	%r142, %r142, 4;
	setp.eq.s32 	%p6, %r142, 0;
	@%p6 bra 	$L__BB0_5;
	bra.uni 	$L__BB0_4;
$L__BB0_5:
	setp.eq.s32 	%p7, %r5, 0;
	@%p7 bra 	$L__BB0_8;
	ld.param.u64 	%rd47, [_Z16wmma_gemm_kernelPK6__halfS1_PKfPfiiiiiiiff_param_0];
	cvt.u64.u32 	%rd32, %r143;
	add.s64 	%rd33, %rd5, %rd32;
	shl.b64 	%rd34, %rd33, 1;
	add.s64 	%rd51, %rd1, %rd34;
	add.s64 	%rd35, %rd4, %rd32;
	shl.b64 	%rd36, %rd35, 1;
	cvta.to.global.u64 	%rd37, %rd47;
	add.s64 	%rd50, %rd37, %rd36;
	neg.s32 	%r141, %r5;
$L__BB0_7:
	.pragma "nounroll";
	wmma.load.a.sync.aligned.row.m16n16k16.global.f16 	{%r116, %r117, %r118, %r119, %r120, %r121, %r122, %r123}, [%rd50], %r33;
	wmma.load.b.sync.aligned.col.m16n16k16.global.f16 	{%r124, %r125, %r126, %r127, %r128, %r129, %r130, %r131}, [%rd51], %r34;
	wmma.mma.sync.aligned.row.col.m16n16k16.f32.f32 {%f138, %f137, %f136, %f135, %f134, %f133, %f132, %f131}, {%r116, %r117, %r118, %r119, %r120, %r121, %r122, %r123}, {%r124, %r125, %r126, %r127, %r128, %r129, %r130, %r131}, {%f138, %f137, %f136, %f135, %f134, %f133, %f132, %f131};
	add.s64 	%rd51, %rd51, 32;
	add.s64 	%rd50, %rd50, 32;
	add.s32 	%r141, %r141, 1;
	setp.eq.s32 	%p8, %r141, 0;
	@%p8 bra 	$L__BB0_8;
	bra.uni 	$L__BB0_7;
$L__BB0_8:
	ld.param.f32 	%f98, [_Z16wmma_gemm_kernelPK6__halfS1_PKfPfiiiiiiiff_param_11];
	ld.param.u32 	%r138, [_Z16wmma_gemm_kernelPK6__halfS1_PKfPfiiiiiiiff_param_10];
	ld.param.u64 	%rd48, [_Z16wmma_gemm_kernelPK6__halfS1_PKfPfiiiiiiiff_param_2];
	mul.f32 	%f87, %f98, %f138;
	mul.f32 	%f88, %f98, %f137;
	mul.f32 	%f89, %f98, %f136;
	mul.f32 	%f90, %f98, %f135;
	mul.f32 	%f91, %f98, %f134;
	mul.f32 	%f92, %f98, %f133;
	mul.f32 	%f93, %f98, %f132;
	mul.f32 	%f94, %f98, %f131;
	mul.lo.s32 	%r132, %r138, %r2;
	cvt.s64.s32 	%rd38, %r132;
	cvt.u64.u32 	%rd39, %r3;
	add.s64 	%rd40, %rd38, %rd39;
	shl.b64 	%rd41, %rd40, 2;
	add.s64 	%rd42, %rd3, %rd41;
	wmma.store.d.sync.aligned.row.m16n16k16.global.f32 	[%rd42], {%f87, %f88, %f89, %f90, %f91, %f92, %f93, %f94}, %r138;
	setp.eq.f32 	%p9, %f58, 0f00000000;
	setp.eq.s64 	%p10, %rd48, 0;
	or.pred  	%p11, %p10, %p9;
	@%p11 bra 	$L__BB0_13;
	ld.param.u32 	%r139, [_Z16wmma_gemm_kernelPK6__halfS1_PKfPfiiiiiiiff_param_10];
	ld.param.u32 	%r137, [_Z16wmma_gemm_kernelPK6__halfS1_PKfPfiiiiiiiff_param_9];
	ld.param.u64 	%rd49, [_Z16wmma_gemm_kernelPK6__halfS1_PKfPfiiiiiiiff_param_2];
	and.b32  	%r147, %r1, 31;
	and.b32  	%r133, %r1, 15;
	add.s32 	%r16, %r133, %r3;
	shr.u32 	%r134, %r147, 4;
	add.s32 	%r144, %r134, %r2;
	mad.lo.s32 	%r135, %r139, %r144, %r3;
	add.s32 	%r146, %r135, %r133;
	shl.b32 	%r19, %r139, 1;
	mad.lo.s32 	%r136, %r137, %r144, %r3;
	add.s32 	%r145, %r136, %r133;
	shl.b32 	%r21, %r137, 1;
	cvta.to.global.u64 	%rd18, %rd49;
$L__BB0_10:
	setp.ge.u32 	%p12, %r16, %r37;
	setp.ge.s32 	%p13, %r144, %r30;
	or.pred  	%p14, %p13, %p12;
	@%p14 bra 	$L__BB0_12;
	mul.wide.s32 	%rd43, %r146, 4;
	add.s64 	%rd44, %rd3, %rd43;
	ld.global.f32 	%f95, [%rd44];
	mul.wide.s32 	%rd45, %r145, 4;
	add.s64 	%rd46, %rd18, %rd45;
	ld.global.nc.f32 	%f96, [%rd46];
	fma.rn.f32 	%f97, %f58, %f96, %f95;
	st.global.f32 	[%rd44], %f97;
$L__BB0_12:
	add.s32 	%r26, %r147, 32;
	add.s32 	%r146, %r146, %r19;
	add.s32 	%r145, %r145, %r21;
	add.s32 	%r144, %r144, 2;
	setp.lt.u32 	%p15, %r147, 224;
	mov.u32 	%r147, %r26;
	@%p15 bra 	$L__BB0_10;
$L__BB0_13:
	ret;

}


// ===== COMPILED SASS (sm_100) =====

	.target	sm_100

	.elftype	@"ET_EXEC"


//--------------------- .note.nv.tkinfo           --------------------------
	.section	.note.nv.tkinfo,"",@"SHT_NOTE"
	.sectionflags	@"SHF_NOTE_NV_TKINFO"
	.tkinfo
        /*0018*/ 	.word	0x00000002
        /*0030*/ 	.string	""
        /*0030*/ 	.string	"ptxas"
        /*0030*/ 	.string	"Cuda compilation tools, release 13.0, V13.0.88"
        /*0030*/ 	.string	"Build cuda_13.0.r13.0/compiler.36424714_0"
        /*0030*/ 	.string	"-arch sm_100 -m 64 "



//--------------------- .note.nv.cuinfo           --------------------------
	.section	.note.nv.cuinfo,"",@"SHT_NOTE"
	.sectionflags	@"SHF_NOTE_NV_CUINFO"
        /*0018*/ 	.short	0x0002
        /*001a*/ 	.short	0x0064
        /*001c*/ 	.short	0x0082
	.zero		2


//--------------------- .nv.info                  --------------------------
	.section	.nv.info,"",@"SHT_CUDA_INFO"
	.align	4


	//----- nvinfo : EIATTR_REGCOUNT
	.align		4
        /*0000*/ 	.byte	0x04, 0x2f
        /*0002*/ 	.short	(.L_1 - .L_0)
	.align		4
.L_0:
        /*0004*/ 	.word	index@(_Z16wmma_gemm_kernelPK6__halfS1_PKfPfiiiiiiiff)
        /*0008*/ 	.word	0x0000002c


	//----- nvinfo : EIATTR_FRAME_SIZE
	.align		4
.L_1:
        /*000c*/ 	.byte	0x04, 0x11
        /*000e*/ 	.short	(.L_3 - .L_2)
	.align		4
.L_2:
        /*0010*/ 	.word	index@(_Z16wmma_gemm_kernelPK6__halfS1_PKfPfiiiiiiiff)
        /*0014*/ 	.word	0x00000000


	//----- nvinfo : EIATTR_MIN_STACK_SIZE
	.align		4
.L_3:
        /*0018*/ 	.byte	0x04, 0x12
        /*001a*/ 	.short	(.L_5 - .L_4)
	.align		4
.L_4:
        /*001c*/ 	.word	index@(_Z16wmma_gemm_kernelPK6__halfS1_PKfPfiiiiiiiff)
        /*0020*/ 	.word	0x00000000
.L_5:


//--------------------- .nv.compat                --------------------------
	.section	.nv.compat,"",@"SHT_CUDA_COMPAT_INFO"
	.align	4
        /*0000*/ 	.byte	0x02, 0x09, 0x00, 0x00, 0x02, 0x02, 0x01, 0x00, 0x02, 0x05, 0x05, 0x00, 0x03, 0x07, 0x01, 0x01
        /*0010*/ 	.byte	0x02, 0x03, 0x00, 0x00, 0x02, 0x06, 0x01, 0x00, 0x04, 0x0b, 0x08, 0x00, 0x09, 0x00, 0x00, 0x00
        /*0020*/ 	.byte	0x00, 0x00, 0x00, 0x00


//--------------------- .nv.info._Z16wmma_gemm_kernelPK6__halfS1_PKfPfiiiiiiiff --------------------------
	.section	.nv.info._Z16wmma_gemm_kernelPK6__halfS1_PKfPfiiiiiiiff,"",@"SHT_CUDA_INFO"
	.sectionflags	@""
	.align	4


	//----- nvinfo : EIATTR_CUDA_API_VERSION
	.align		4
        /*0000*/ 	.byte	0x04, 0x37
        /*0002*/ 	.short	(.L_7 - .L_6)
.L_6:
        /*0004*/ 	.word	0x00000082


	//----- nvinfo : EIATTR_KPARAM_INFO
	.align		4
.L_7:
        /*0008*/ 	.byte	0x04, 0x17
        /*000a*/ 	.short	(.L_9 - .L_8)
.L_8:
        /*000c*/ 	.word	0x00000000
        /*0010*/ 	.short	0x000c
        /*0012*/ 	.short	0x0040
        /*0014*/ 	.byte	0x00, 0xf0, 0x11, 0x00


	//----- nvinfo : EIATTR_KPARAM_INFO
	.align		4
.L_9:
        /*0018*/ 	.byte	0x04, 0x17
        /*001a*/ 	.short	(.L_11 - .L_10)
.L_10:
        /*001c*/ 	.word	0x00000000
        /*0020*/ 	.short	0x000b
        /*0022*/ 	.short	0x003c
        /*0024*/ 	.byte	0x00, 0xf0, 0x11, 0x00


	//----- nvinfo : EIATTR_KPARAM_INFO
	.align		4
.L_11:
        /*0028*/ 	.byte	0x04, 0x17
        /*002a*/ 	.short	(.L_13 - .L_12)
.L_12:
        /*002c*/ 	.word	0x00000000
        /*0030*/ 	.short	0x000a
        /*0032*/ 	.short	0x0038
        /*0034*/ 	.byte	0x00, 0xf0, 0x11, 0x00


	//----- nvinfo : EIATTR_KPARAM_INFO
	.align		4
.L_13:
        /*0038*/ 	.byte	0x04, 0x17
        /*003a*/ 	.short	(.L_15 - .L_14)
.L_14:
        /*003c*/ 	.word	0x00000000
        /*0040*/ 	.short	0x0009
        /*0042*/ 	.short	0x0034
        /*0044*/ 	.byte	0x00, 0xf0, 0x11, 0x00


	//----- nvinfo : EIATTR_KPARAM_INFO
	.align		4
.L_15:
        /*0048*/ 	.byte	0x04, 0x17
        /*004a*/ 	.short	(.L_17 - .L_16)
.L_16:
        /*004c*/ 	.word	0x00000000
        /*0050*/ 	.short	0x0008
        /*0052*/ 	.short	0x0030
        /*0054*/ 	.byte	0x00, 0xf0, 0x11, 0x00


	//----- nvinfo : EIATTR_KPARAM_INFO
	.align		4
.L_17:
        /*0058*/ 	.byte	0x04, 0x17
        /*005a*/ 	.short	(.L_19 - .L_18)
.L_18:
        /*005c*/ 	.word	0x00000000
        /*0060*/ 	.short	0x0007
        /*0062*/ 	.short	0x002c
        /*0064*/ 	.byte	0x00, 0xf0, 0x11, 0x00


	//----- nvinfo : EIATTR_KPARAM_INFO
	.align		4
.L_19:
        /*0068*/ 	.byte	0x04, 0x17
        /*006a*/ 	.short	(.L_21 - .L_20)
.L_20:
        /*006c*/ 	.word	0x00000000
        /*0070*/ 	.short	0x0006
        /*0072*/ 	.short	0x0028
        /*0074*/ 	.byte	0x00, 0xf0, 0x11, 0x00


	//----- nvinfo : EIATTR_KPARAM_INFO
	.align		4
.L_21:
        /*0078*/ 	.byte	0x04, 0x17
        /*007a*/ 	.short	(.L_23 - .L_22)
.L_22:
        /*007c*/ 	.word	0x00000000
        /*0080*/ 	.short	0x0005
        /*0082*/ 	.short	0x0024
        /*0084*/ 	.byte	0x00, 0xf0, 0x11, 0x00


	//----- nvinfo : EIATTR_KPARAM_INFO
	.align		4
.L_23:
        /*0088*/ 	.byte	0x04, 0x17
        /*008a*/ 	.short	(.L_25 - .L_24)
.L_24:
        /*008c*/ 	.word	0x00000000
        /*0090*/ 	.short	0x0004
        /*0092*/ 	.short	0x0020
        /*0094*/ 	.byte	0x00, 0xf0, 0x11, 0x00


	//----- nvinfo : EIATTR_KPARAM_INFO
	.align		4
.L_25:
        /*0098*/ 	.byte	0x04, 0x17
        /*009a*/ 	.short	(.L_27 - .L_26)
.L_26:
        /*009c*/ 	.word	0x00000000
        /*00a0*/ 	.short	0x0003
        /*00a2*/ 	.short	0x0018
        /*00a4*/ 	.byte	0x00, 0xf5, 0x21, 0x00


	//----- nvinfo : EIATTR_KPARAM_INFO
	.align		4
.L_27:
        /*00a8*/ 	.byte	0x04, 0x17
        /*00aa*/ 	.short	(.L_29 - .L_28)
.L_28:
        /*00ac*/ 	.word	0x00000000
        /*00b0*/ 	.short	0x0002
        /*00b2*/ 	.short	0x0010
        /*00b4*/ 	.byte	0x00, 0xf5, 0x21, 0x00


	//----- nvinfo : EIATTR_KPARAM_INFO
	.align		4
.L_29:
        /*00b8*/ 	.byte	0x04, 0x17
        /*00ba*/ 	.short	(.L_31 - .L_30)
.L_30:
        /*00bc*/ 	.word	0x00000000
        /*00c0*/ 	.short	0x0001
        /*00c2*/ 	.short	0x0008
        /*00c4*/ 	.byte	0x00, 0xf5, 0x21, 0x00


	//----- nvinfo : EIATTR_KPARAM_INFO
	.align		4
.L_31:
        /*00c8*/ 	.byte	0x04, 0x17
        /*00ca*/ 	.short	(.L_33 - .L_32)
.L_32:
        /*00cc*/ 	.word	0x00000000
        /*00d0*/ 	.short	0x0000
        /*00d2*/ 	.short	0x0000
        /*00d4*/ 	.byte	0x00, 0xf5, 0x21, 0x00


	//----- nvinfo : EIATTR_SPARSE_MMA_MASK
	.align		4
.L_33:
        /*00d8*/ 	.byte	0x03, 0x50
        /*00da*/ 	.short	0x0000


	//----- nvinfo : EIATTR_WMMA_USED
	.align		4
        /*00dc*/ 	.byte	0x01, 0x2b
	.zero		2


	//----- nvinfo : EIATTR_MAXREG_COUNT
	.align		4
        /*00e0*/ 	.byte	0x03, 0x1b
        /*00e2*/ 	.short	0x00ff


	//----- nvinfo : EIATTR_MERCURY_ISA_VERSION
	.align		4
        /*00e4*/ 	.byte	0x03, 0x5f
        /*00e6*/ 	.short	0x0101


	//----- nvinfo : EIATTR_VRC_CTA_INIT_COUNT
	.align		4
        /*00e8*/ 	.byte	0x02, 0x4a
	.zero		1
	.zero		1


	//----- nvinfo : EIATTR_EXIT_INSTR_OFFSETS
	.align		4
        /*00ec*/ 	.byte	0x04, 0x1c
        /*00ee*/ 	.short	(.L_35 - .L_34)


	//   ....[0]....
.L_34:
        /*00f0*/ 	.word	0x000000d0


	//   ....[1]....
        /*00f4*/ 	.word	0x00000c90


	//   ....[2]....
        /*00f8*/ 	.word	0x00000e90


	//----- nvinfo : EIATTR_CRS_STACK_SIZE
	.align		4
.L_35:
        /*00fc*/ 	.byte	0x04, 0x1e
        /*00fe*/ 	.short	(.L_37 - .L_36)
.L_36:
        /*0100*/ 	.word	0x00000000


	//----- nvinfo : EIATTR_CBANK_PARAM_SIZE
	.align		4
.L_37:
        /*0104*/ 	.byte	0x03, 0x19
        /*0106*/ 	.short	0x0044


	//----- nvinfo : EIATTR_PARAM_CBANK
	.align		4
        /*0108*/ 	.byte	0x04, 0x0a
        /*010a*/ 	.short	(.L_39 - .L_38)
	.align		4
.L_38:
        /*010c*/ 	.word	index@(.nv.constant0._Z16wmma_gemm_kernelPK6__halfS1_PKfPfiiiiiiiff)
        /*0110*/ 	.short	0x0380
        /*0112*/ 	.short	0x0044


	//----- nvinfo : EIATTR_SW_WAR
	.align		4
.L_39:
        /*0114*/ 	.byte	0x04, 0x36
        /*0116*/ 	.short	(.L_41 - .L_40)
.L_40:
        /*0118*/ 	.word	0x00000008
.L_41:


//--------------------- .nv.callgraph             --------------------------
	.section	.nv.callgraph,"",@"SHT_CUDA_CALLGRAPH"
	.align	4
	.sectionentsize	8
	.align		4
        /*0000*/ 	.word	0x00000000
	.align		4
        /*0004*/ 	.word	0xffffffff
	.align		4
        /*0008*/ 	.word	0x00000000
	.align		4
        /*000c*/ 	.word	0xfffffffe
	.align		4
        /*0010*/ 	.word	0x00000000
	.align		4
        /*0014*/ 	.word	0xfffffffd
	.align		4
        /*0018*/ 	.word	0x00000000
	.align		4
        /*001c*/ 	.word	0xfffffffc


//--------------------- .text._Z16wmma_gemm_kernelPK6__halfS1_PKfPfiiiiiiiff --------------------------
	.section	.text._Z16wmma_gemm_kernelPK6__halfS1_PKfPfiiiiiiiff,"ax",@progbits
	.align	128
        .global         _Z16wmma_gemm_kernelPK6__halfS1_PKfPfiiiiiiiff
        .type           _Z16wmma_gemm_kernelPK6__halfS1_PKfPfiiiiiiiff,@function
        .size           _Z16wmma_gemm_kernelPK6__halfS1_PKfPfiiiiiiiff,(.L_x_6 - _Z16wmma_gemm_kernelPK6__halfS1_PKfPfiiiiiiiff)
        .other          _Z16wmma_gemm_kernelPK6__halfS1_PKfPfiiiiiiiff,@"STO_CUDA_ENTRY STV_DEFAULT"
_Z16wmma_gemm_kernelPK6__halfS1_PKfPfiiiiiiiff:
.text._Z16wmma_gemm_kernelPK6__halfS1_PKfPfiiiiiiiff:
[----:B------:R-:W-:Y:S01]  /*0000*/  LDC R1, c[0x0][0x37c] ;  /* 0x0000df00ff017b82 */ /* 0x000fe20000000800 */
[----:B------:R-:W0:Y:S07]  /*0010*/  S2R R0, SR_TID.X ;  /* 0x0000000000007919 */ /* 0x000e2e0000002100 */
[----:B------:R-:W1:Y:S01]  /*0020*/  S2UR UR5, SR_CTAID.X ;  /* 0x00000000000579c3 */ /* 0x000e620000002500 */
[----:B------:R-:W2:Y:S01]  /*0030*/  LDCU UR4, c[0x0][0x360] ;  /* 0x00006c00ff0477ac */ /* 0x000ea20008000800 */
[----:B------:R-:W3:Y:S06]  /*0040*/  S2R R3, SR_CTAID.Y ;  /* 0x0000000000037919 */ /* 0x000eec0000002600 */
[----:B------:R-:W4:Y:S01]  /*0050*/  LDC.64 R4, c[0x0][0x3a0] ;  /* 0x0000e800ff047b82 */ /* 0x000f220000000a00 */
[----:B--2---:R-:W-:-:S02]  /*0060*/  USHF.R.U32.HI UR4, URZ, 0x5, UR4 ;  /* 0x00000005ff047899 */ /* 0x004fc40008011604 */
[----:B-1----:R-:W-:Y:S01]  /*0070*/  USHF.L.U32 UR5, UR5, 0x4, URZ ;  /* 0x0000000405057899 */ /* 0x002fe200080006ff */
[----:B0-----:R-:W-:-:S05]  /*0080*/  SHF.R.U32.HI R0, RZ, 0x5, R0 ;  /* 0x00000005ff007819 */ /* 0x001fca0000011600 */
[----:B----4-:R-:W-:Y:S01]  /*0090*/  ISETP.LE.AND P0, PT, R5, UR5, PT ;  /* 0x0000000505007c0c */ /* 0x010fe2000bf03270 */
[----:B---3--:R-:W-:-:S04]  /*00a0*/  IMAD R0, R3, UR4, R0 ;  /* 0x0000000403007c24 */ /* 0x008fc8000f8e0200 */
[----:B------:R-:W-:-:S05]  /*00b0*/  IMAD.SHL.U32 R25, R0, 0x10, RZ ;  /* 0x0000001000197824 */ /* 0x000fca00078e00ff */
[----:B------:R-:W-:-:S13]  /*00c0*/  ISETP.GE.OR P0, PT, R25, R4, P0 ;  /* 0x000000041900720c */ /* 0x000fda0000706670 */
[----:B------:R-:W-:Y:S05]  /*00d0*/  @P0 EXIT ;  /* 0x000000000000094d */ /* 0x000fea0003800000 */
[----:B------:R-:W0:Y:S01]  /*00e0*/  LDCU UR7, c[0x0][0x3a8] ;  /* 0x00007500ff0777ac */ /* 0x000e220008000800 */
[----:B------:R-:W-:Y:S02]  /*00f0*/  CS2R R10, SRZ ;  /* 0x00000000000a7805 */ /* 0x000fe4000001ff00 */
[----:B------:R-:W-:Y:S02]  /*0100*/  CS2R R8, SRZ ;  /* 0x0000000000087805 */ /* 0x000fe4000001ff00 */
[----:B------:R-:W-:Y:S02]  /*0110*/  CS2R R22, SRZ ;  /* 0x0000000000167805 */ /* 0x000fe4000001ff00 */
[----:B------:R-:W-:Y:S01]  /*0120*/  CS2R R20, SRZ ;  /* 0x0000000000147805 */ /* 0x000fe2000001ff00 */
[----:B------:R-:W1:Y:S01]  /*0130*/  LDCU.64 UR8, c[0x0][0x358] ;  /* 0x00006b00ff0877ac */ /* 0x000e620008000a00 */
[----:B0-----:R-:W-:-:S09]  /*0140*/  UISETP.GT.AND UP0, UPT, UR7, URZ, UPT ;  /* 0x000000ff0700728c */ /* 0x001fd2000bf04270 */
[----:B-1----:R-:W-:Y:S05]  /*0150*/  BRA.U !UP0, `(.L_x_0) ;  /* 0x00000009084c7547 */ /* 0x002fea000b800000 */
[----:B------:R-:W0:Y:S01]  /*0160*/  LDC R2, c[0x0][0x3ac] ;  /* 0x0000eb00ff027b82 */ /* 0x000e220000000800 */
[----:B------:R-:W1:Y:S01]  /*0170*/  LDCU UR4, c[0x0][0x3a8] ;  /* 0x00007500ff0477ac */ /* 0x000e620008000800 */
[----:B------:R-:W-:Y:S02]  /*0180*/  CS2R R10, SRZ ;  /* 0x00000000000a7805 */ /* 0x000fe4000001ff00 */
[----:B------:R-:W-:Y:S02]  /*0190*/  CS2R R8, SRZ ;  /* 0x0000000000087805 */ /* 0x000fe4000001ff00 */
[----:B------:R-:W-:Y:S01]  /*01a0*/  CS2R R22, SRZ ;  /* 0x0000000000167805 */ /* 0x000fe2000001ff00 */
[----:B------:R-:W-:Y:S01]  /*01b0*/  UISETP.GE.U32.AND UP1, UPT, UR7, 0x31, UPT ;  /* 0x000000310700788c */ /* 0x000fe2000bf26070 */
[----:B------:R-:W-:Y:S01]  /*01c0*/  CS2R R20, SRZ ;  /* 0x0000000000147805 */ /* 0x000fe2000001ff00 */
[----:B------:R-:W-:Y:S01]  /*01d0*/  UIADD3 UR6, UPT, UPT, UR7, -0x1, URZ ;  /* 0xffffffff07067890 */ /* 0x000fe2000fffe0ff */
[----:B------:R-:W2:Y:S03]  /*01e0*/  LDC R3, c[0x0][0x3b0] ;  /* 0x0000ec00ff037b82 */ /* 0x000ea60000000800 */
[----:B------:R-:W-:-:S02]  /*01f0*/  ULEA.HI UR6, UR6, 0x1, URZ, 0x1c ;  /* 0x0000000106067891 */ /* 0x000fc4000f8fe0ff */
[----:B-1----:R-:W-:-:S03]  /*0200*/  UIADD3 UR7, UPT, UPT, UR4, -0x1, URZ ;  /* 0xffffffff04077890 */ /* 0x002fc6000fffe0ff */
[----:B------:R-:W-:Y:S01]  /*0210*/  UMOV UR4, URZ ;  /* 0x000000ff00047c82 */ /* 0x000fe20008000000 */
[----:B------:R-:W-:Y:S01]  /*0220*/  ULEA.HI UR7, UR7, 0x1, URZ, 0x1c ;  /* 0x0000000107077891 */ /* 0x000fe2000f8fe0ff */
[----:B0-----:R-:W-:-:S03]  /*0230*/  IMAD R6, R25, R2, RZ ;  /* 0x0000000219067224 */ /* 0x001fc600078e02ff */
[----:B------:R-:W-:Y:S02]  /*0240*/  ULOP3.LUT UR7, UR7, 0x3, URZ, 0xc0, !UPT ;  /* 0x0000000307077892 */ /* 0x000fe4000f8ec0ff */
[----:B------:R-:W-:Y:S02]  /*0250*/  SHF.R.S32.HI R12, RZ, 0x1f, R6 ;  /* 0x0000001fff0c7819 */ /* 0x000fe40000011406 */
[----:B------:R-:W-:Y:S01]  /*0260*/  UISETP.NE.AND UP0, UPT, UR7, URZ, UPT ;  /* 0x000000ff0700728c */ /* 0x000fe2000bf05270 */
[----:B--2---:R-:W-:-:S05]  /*0270*/  IMAD R0, R3, UR5, RZ ;  /* 0x0000000503007c24 */ /* 0x004fca000f8e02ff */
[----:B------:R-:W-:Y:S01]  /*0280*/  SHF.R.S32.HI R13, RZ, 0x1f, R0 ;  /* 0x0000001fff0d7819 */ /* 0x000fe20000011400 */
[----:B------:R-:W-:Y:S06]  /*0290*/  BRA.U !UP1, `(.L_x_1) ;  /* 0x0000000509347547 */ /* 0x000fec000b800000 */
[----:B------:R-:W0:Y:S01]  /*02a0*/  S2R R7, SR_LANEID ;  /* 0x0000000000077919 */ /* 0x000e220000000000 */
[----:B------:R-:W1:Y:S01]  /*02b0*/  LDC.64 R14, c[0x0][0x388] ;  /* 0x0000e200ff0e7b82 */ /* 0x000e620000000a00 */
[----:B------:R-:W-:Y:S01]  /*02c0*/  SHF.R.U32.HI R32, RZ, 0x1, R2 ;  /* 0x00000001ff207819 */ /* 0x000fe20000011602 */
[----:B------:R-:W-:Y:S01]  /*02d0*/  IMAD.MOV.U32 R31, RZ, RZ, RZ ;  /* 0x000000ffff1f7224 */ /* 0x000fe200078e00ff */
[----:B------:R-:W-:Y:S01]  /*02e0*/  SHF.R.U32.HI R11, RZ, 0x1, R3 ;  /* 0x00000001ff0b7819 */ /* 0x000fe20000011603 */
[----:B------:R-:W-:Y:S01]  /*02f0*/  ULOP3.LUT UR6, UR6, 0x1ffffffc, URZ, 0xc0, !UPT ;  /* 0x1ffffffc06067892 */ /* 0x000fe2000f8ec0ff */
[----:B------:R-:W-:-:S03]  /*0300*/  UMOV UR4, URZ ;  /* 0x000000ff00047c82 */ /* 0x000fc60008000000 */
[----:B------:R-:W2:Y:S01]  /*0310*/  LDC.64 R4, c[0x0][0x380] ;  /* 0x0000e000ff047b82 */ /* 0x000ea20000000a00 */
[----:B------:R-:W-:Y:S01]  /*0320*/  UIADD3 UR6, UPT, UPT, -UR6, URZ, URZ ;  /* 0x000000ff06067290 */ /* 0x000fe2000fffe1ff */
[----:B-1----:R-:W-:-:S04]  /*0330*/  LEA R14, P0, R0, R14, 0x1 ;  /* 0x0000000e000e7211 */ /* 0x002fc800078008ff */
[----:B------:R-:W-:Y:S02]  /*0340*/  LEA.HI.X R13, R0, R15, R13, 0x1, P0 ;  /* 0x0000000f000d7211 */ /* 0x000fe400000f0c0d */
[----:B------:R-:W-:Y:S02]  /*0350*/  IADD3 R0, P0, PT, R14, 0x40, RZ ;  /* 0x000000400e007810 */ /* 0x000fe40007f1e0ff */
[----:B0-----:R-:W-:Y:S02]  /*0360*/  LOP3.LUT R30, R7, 0x3, RZ, 0xc0, !PT ;  /* 0x00000003071e7812 */ /* 0x001fe400078ec0ff */
[----:B------:R-:W-:Y:S02]  /*0370*/  SHF.R.U32.HI R7, RZ, 0x2, R7 ;  /* 0x00000002ff077819 */ /* 0x000fe40000011607 */
[C---:B--2---:R-:W-:Y:S01]  /*0380*/  LEA R24, P1, R6.reuse, R4, 0x1 ;  /* 0x0000000406187211 */ /* 0x044fe200078208ff */
[----:B------:R-:W-:Y:S02]  /*0390*/  IMAD.X R4, RZ, RZ, R13, P0 ;  /* 0x000000ffff047224 */ /* 0x000fe400000e060d */
[----:B------:R-:W-:Y:S01]  /*03a0*/  IMAD.WIDE.U32 R32, R7, R32, R30 ;  /* 0x0000002007207225 */ /* 0x000fe200078e001e */
[----:B------:R-:W-:-:S03]  /*03b0*/  LEA.HI.X R5, R6, R5, R12, 0x1, P1 ;  /* 0x0000000506057211 */ /* 0x000fc600008f0c0c */
[----:B------:R-:W-:-:S04]  /*03c0*/  IMAD.WIDE.U32 R30, R7, R11, R30 ;  /* 0x0000000b071e7225 */ /* 0x000fc800078e001e */
[----:B------:R-:W-:-:S07]  /*03d0*/  IMAD.MOV.U32 R11, RZ, RZ, RZ ;  /* 0x000000ffff0b7224 */ /* 0x000fce00078e00ff */
.L_x_2:
[C---:B------:R-:W-:Y:S02]  /*03e0*/  SHF.L.U64.HI R6, R32.reuse, 0x2, R33 ;  /* 0x0000000220067819 */ /* 0x040fe40000010221 */
[----:B------:R-:W-:Y:S02]  /*03f0*/  LEA R40, P0, R32, R24, 0x2 ;  /* 0x0000001820287211 */ /* 0x000fe400078010ff */
[C---:B------:R-:W-:Y:S02]  /*0400*/  SHF.L.U64.HI R7, R30.reuse, 0x2, R31 ;  /* 0x000000021e077819 */ /* 0x040fe4000001021f */
[----:B------:R-:W-:Y:S01]  /*0410*/  LEA R36, P1, R30, R0, 0x2 ;  /* 0x000000001e247211 */ /* 0x000fe200078210ff */
[----:B------:R-:W-:-:S04]  /*0420*/  IMAD.X R41, R5, 0x1, R6, P0 ;  /* 0x0000000105297824 */ /* 0x000fc800000e0606 */
[----:B------:R-:W-:Y:S01]  /*0430*/  IMAD.X R37, R4, 0x1, R7, P1 ;  /* 0x0000000104257824 */ /* 0x000fe200008e0607 */
[----:B------:R-:W2:Y:S01]  /*0440*/  LDG.E R12, desc[UR8][R40.64] ;  /* 0x00000008280c7981 */ /* 0x000ea2000c1e1900 */
[----:B------:R-:W-:-:S03]  /*0450*/  IMAD.WIDE.U32 R38, R2, 0x10, R40 ;  /* 0x0000001002267825 */ /* 0x000fc600078e0028 */
[----:B------:R-:W2:Y:S01]  /*0460*/  LDG.E R16, desc[UR8][R36.64+-0x40] ;  /* 0xffffc00824107981 */ /* 0x000ea2000c1e1900 */
[----:B------:R-:W-:-:S03]  /*0470*/  IMAD.WIDE.U32 R34, R3, 0x10, R36 ;  /* 0x0000001003227825 */ /* 0x000fc600078e0024 */
[----:B------:R-:W2:Y:S04]  /*0480*/  LDG.E R17, desc[UR8][R36.64+-0x30] ;  /* 0xffffd00824117981 */ /* 0x000ea8000c1e1900 */
[----:B------:R-:W2:Y:S04]  /*0490*/  LDG.E R14, desc[UR8][R40.64+0x10] ;  /* 0x00001008280e7981 */ /* 0x000ea8000c1e1900 */
[----:B------:R-:W2:Y:S04]  /*04a0*/  LDG.E R13, desc[UR8][R38.64] ;  /* 0x00000008260d7981 */ /* 0x000ea8000c1e1900 */
[----:B------:R-:W2:Y:S04]  /*04b0*/  LDG.E R15, desc[UR8][R38.64+0x10] ;  /* 0x00001008260f7981 */ /* 0x000ea8000c1e1900 */
[----:B------:R-:W3:Y:S04]  /*04c0*/  LDG.E R6, desc[UR8][R34.64+-0x40] ;  /* 0xffffc00822067981 */ /* 0x000ee8000c1e1900 */
[----:B------:R-:W3:Y:S04]  /*04d0*/  LDG.E R7, desc[UR8][R34.64+-0x30] ;  /* 0xffffd00822077981 */ /* 0x000ee8000c1e1900 */
[----:B------:R-:W4:Y:S04]  /*04e0*/  LDG.E R18, desc[UR8][R40.64+0x50] ;  /* 0x0000500828127981 */ /* 0x000f28000c1e1900 */
[----:B------:R-:W4:Y:S04]  /*04f0*/  LDG.E R19, desc[UR8][R38.64+0x50] ;  /* 0x0000500826137981 */ /* 0x000f28000c1e1900 */
[----:B------:R-:W5:Y:S04]  /*0500*/  LDG.E R28, desc[UR8][R34.64] ;  /* 0x00000008221c7981 */ /* 0x000f68000c1e1900 */
[----:B------:R-:W5:Y:S04]  /*0510*/  LDG.E R29, desc[UR8][R34.64+0x10] ;  /* 0x00001008221d7981 */ /* 0x000f68000c1e1900 */
[----:B------:R-:W5:Y:S04]  /*0520*/  LDG.E R26, desc[UR8][R36.64+0x20] ;  /* 0x00002008241a7981 */ /* 0x000f68000c1e1900 */
[----:B------:R-:W5:Y:S01]  /*0530*/  LDG.E R27, desc[UR8][R36.64+0x30] ;  /* 0x00003008241b7981 */ /* 0x000f62000c1e1900 */
[C---:B--2---:R-:W-:Y:S03]  /*0540*/  HMMA.16816.F32 R20, R12.reuse, R16, R20 ;  /* 0x000000100c14723c */ /* 0x044fe60000001814 */
[----:B------:R-:W2:Y:S04]  /*0550*/  LDG.E R16, desc[UR8][R36.64+-0x20] ;  /* 0xffffe00824107981 */ /* 0x000ea8000c1e1900 */
[----:B------:R-:W2:Y:S01]  /*0560*/  LDG.E R17, desc[UR8][R36.64+-0x10] ;  /* 0xfffff00824117981 */ /* 0x000ea2000c1e1900 */
[----:B---3--:R-:W-:Y:S03]  /*0570*/  HMMA.16816.F32 R12, R12, R6, R8 ;  /* 0x000000060c0c723c */ /* 0x008fe60000001808 */
[----:B------:R-:W2:Y:S04]  /*0580*/  LDG.E R8, desc[UR8][R40.64+0x20] ;  /* 0x0000200828087981 */ /* 0x000ea8000c1e1900 */
[----:B------:R-:W2:Y:S04]  /*0590*/  LDG.E R10, desc[UR8][R40.64+0x30] ;  /* 0x00003008280a7981 */ /* 0x000ea8000c1e1900 */
[----:B------:R-:W3:Y:S04]  /*05a0*/  LDG.E R6, desc[UR8][R34.64+-0x20] ;  /* 0xffffe00822067981 */ /* 0x000ee8000c1e1900 */
[----:B------:R-:W2:Y:S04]  /*05b0*/  LDG.E R9, desc[UR8][R38.64+0x20] ;  /* 0x0000200826097981 */ /* 0x000ea8000c1e1900 */
[----:B------:R-:W2:Y:S04]  /*05c0*/  LDG.E R11, desc[UR8][R38.64+0x30] ;  /* 0x00003008260b7981 */ /* 0x000ea8000c1e1900 */
[----:B------:R-:W3:Y:S01]  /*05d0*/  LDG.E R7, desc[UR8][R34.64+-0x10] ;  /* 0xfffff00822077981 */ /* 0x000ee2000c1e1900 */
[C---:B--2---:R-:W-:Y:S03]  /*05e0*/  HMMA.16816.F32 R20, R8.reuse, R16, R20 ;  /* 0x000000100814723c */ /* 0x044fe60000001814 */
[----:B------:R-:W4:Y:S04]  /*05f0*/  LDG.E R16, desc[UR8][R40.64+0x40] ;  /* 0x0000400828107981 */ /* 0x000f28000c1e1900 */
[----:B------:R-:W4:Y:S01]  /*0600*/  LDG.E R17, desc[UR8][R38.64+0x40] ;  /* 0x0000400826117981 */ /* 0x000f22000c1e1900 */
[----:B---3--:R-:W-:Y:S03]  /*0610*/  HMMA.16816.F32 R12, R8, R6, R12 ;  /* 0x00000006080c723c */ /* 0x008fe6000000180c */
[----:B------:R-:W4:Y:S04]  /*0620*/  LDG.E R6, desc[UR8][R36.64] ;  /* 0x0000000824067981 */ /* 0x000f28000c1e1900 */
[----:B------:R-:W4:Y:S04]  /*0630*/  LDG.E R7, desc[UR8][R36.64+0x10] ;  /* 0x0000100824077981 */ /* 0x000f28000c1e1900 */
[----:B------:R-:W2:Y:S04]  /*0640*/  LDG.E R8, desc[UR8][R40.64+0x60] ;  /* 0x0000600828087981 */ /* 0x000ea8000c1e1900 */
[----:B------:R-:W2:Y:S04]  /*0650*/  LDG.E R10, desc[UR8][R40.64+0x70] ;  /* 0x00007008280a7981 */ /* 0x000ea8000c1e1900 */
[----:B------:R-:W2:Y:S04]  /*0660*/  LDG.E R9, desc[UR8][R38.64+0x60] ;  /* 0x0000600826097981 */ /* 0x000ea8000c1e1900 */
[----:B------:R-:W2:Y:S01]  /*0670*/  LDG.E R11, desc[UR8][R38.64+0x70] ;  /* 0x00007008260b7981 */ /* 0x000ea2000c1e1900 */
[C---:B----4-:R-:W-:Y:S03]  /*0680*/  HMMA.16816.F32 R20, R16.reuse, R6, R20 ;  /* 0x000000061014723c */ /* 0x050fe60000001814 */
[----:B------:R-:W3:Y:S04]  /*0690*/  LDG.E R6, desc[UR8][R34.64+0x20] ;  /* 0x0000200822067981 */ /* 0x000ee8000c1e1900 */
[----:B------:R-:W3:Y:S01]  /*06a0*/  LDG.E R7, desc[UR8][R34.64+0x30] ;  /* 0x0000300822077981 */ /* 0x000ee2000c1e1900 */
[----:B-----5:R-:W-:Y:S01]  /*06b0*/  HMMA.16816.F32 R12, R16, R28, R12 ;  /* 0x0000001c100c723c */ /* 0x020fe2000000180c */
[----:B------:R-:W-:-:S11]  /*06c0*/  UIADD3 UR6, UPT, UPT, UR6, 0x4, URZ ;  /* 0x0000000406067890 */ /* 0x000fd6000fffe0ff */
[----:B--2---:R-:W-:Y:S01]  /*06d0*/  HMMA.16816.F32 R20, R8, R26, R20 ;  /* 0x0000001a0814723c */ /* 0x004fe20000001814 */
[----:B------:R-:W-:Y:S01]  /*06e0*/  UISETP.NE.AND UP1, UPT, UR6, URZ, UPT ;  /* 0x000000ff0600728c */ /* 0x000fe2000bf25270 */
[----:B------:R-:W-:Y:S02]  /*06f0*/  IADD3 R0, P0, PT, R0, 0x80, RZ ;  /* 0x0000008000007810 */ /* 0x000fe40007f1e0ff */
[----:B------:R-:W-:-:S03]  /*0700*/  IADD3 R24, P1, PT, R24, 0x80, RZ ;  /* 0x0000008018187810 */ /* 0x000fc60007f3e0ff */
[----:B------:R-:W-:Y:S02]  /*0710*/  IMAD.X R4, RZ, RZ, R4, P0 ;  /* 0x000000ffff047224 */ /* 0x000fe400000e0604 */
[----:B------:R-:W-:Y:S01]  /*0720*/  IMAD.X R5, RZ, RZ, R5, P1 ;  /* 0x000000ffff057224 */ /* 0x000fe200008e0605 */
[----:B------:R-:W-:Y:S01]  /*0730*/  UIADD3 UR4, UPT, UPT, UR4, 0x40, URZ ;  /* 0x0000004004047890 */ /* 0x000fe2000fffe0ff */
[----:B---3--:R-:W-:Y:S01]  /*0740*/  HMMA.16816.F32 R8, R8, R6, R12 ;  /* 0x000000060808723c */ /* 0x008fe2000000180c */
[----:B------:R-:W-:-:S04]  /*0750*/  NOP ;  /* 0x0000000000007918 */ /* 0x000fc80000000000 */
[----:B------:R-:W-:-:S15]  /*0760*/  BRA.U UP1, `(.L_x_2) ;  /* 0xfffffffd011c7547 */ /* 0x000fde000b83ffff */
.L_x_1:
[----:B------:R-:W-:Y:S05]  /*0770*/  BRA.U !UP0, `(.L_x_0) ;  /* 0x0000000108c47547 */ /* 0x000fea000b800000 */
[----:B------:R-:W0:Y:S01]  /*0780*/  S2R R12, SR_LANEID ;  /* 0x00000000000c7919 */ /* 0x000e220000000000 */
[----:B------:R-:W1:Y:S01]  /*0790*/  LDC.64 R6, c[0x0][0x380] ;  /* 0x0000e000ff067b82 */ /* 0x000e620000000a00 */
[----:B------:R-:W-:Y:S01]  /*07a0*/  IMAD R24, R3, UR5, RZ ;  /* 0x0000000503187c24 */ /* 0x000fe2000f8e02ff */
[----:B------:R-:W-:Y:S01]  /*07b0*/  SHF.R.U32.HI R14, RZ, 0x1, R2 ;  /* 0x00000001ff0e7819 */ /* 0x000fe20000011602 */
[----:B------:R-:W-:Y:S01]  /*07c0*/  IMAD R0, R25, R2, RZ ;  /* 0x0000000219007224 */ /* 0x000fe200078e02ff */
[----:B------:R-:W-:Y:S01]  /*07d0*/  SHF.R.U32.HI R16, RZ, 0x1, R3 ;  /* 0x00000001ff107819 */ /* 0x000fe20000011603 */
[----:B------:R-:W-:Y:S01]  /*07e0*/  IMAD.MOV.U32 R13, RZ, RZ, RZ ;  /* 0x000000ffff0d7224 */ /* 0x000fe200078e00ff */
[----:B------:R-:W-:Y:S02]  /*07f0*/  SHF.R.S32.HI R18, RZ, 0x1f, R24 ;  /* 0x0000001fff127819 */ /* 0x000fe40000011418 */
[----:B------:R-:W2:Y:S01]  /*0800*/  LDC.64 R4, c[0x0][0x388] ;  /* 0x0000e200ff047b82 */ /* 0x000ea20000000a00 */
[----:B------:R-:W-:-:S02]  /*0810*/  SHF.R.S32.HI R19, RZ, 0x1f, R0 ;  /* 0x0000001fff137819 */ /* 0x000fc40000011400 */
[----:B------:R-:W-:Y:S02]  /*0820*/  IADD3 R24, P0, PT, R24, UR4, RZ ;  /* 0x0000000418187c10 */ /* 0x000fe4000ff1e0ff */
[----:B------:R-:W-:Y:S01]  /*0830*/  IADD3 R0, P1, PT, R0, UR4, RZ ;  /* 0x0000000400007c10 */ /* 0x000fe2000ff3e0ff */
[----:B------:R-:W-:Y:S01]  /*0840*/  UIADD3 UR4, UPT, UPT, -UR7, URZ, URZ ;  /* 0x000000ff07047290 */ /* 0x000fe2000fffe1ff */
[----:B0-----:R-:W-:Y:S02]  /*0850*/  SHF.R.U32.HI R17, RZ, 0x2, R12 ;  /* 0x00000002ff117819 */ /* 0x001fe4000001160c */
[----:B------:R-:W-:-:S05]  /*0860*/  LOP3.LUT R12, R12, 0x3, RZ, 0xc0, !PT ;  /* 0x000000030c0c7812 */ /* 0x000fca00078ec0ff */
[----:B------:R-:W-:-:S04]  /*0870*/  IMAD.WIDE.U32 R14, R17, R14, R12 ;  /* 0x0000000e110e7225 */ /* 0x000fc800078e000c */
[----:B------:R-:W-:Y:S01]  /*0880*/  IMAD.WIDE.U32 R12, R17, R16, R12 ;  /* 0x00000010110c7225 */ /* 0x000fe200078e000c */
[----:B------:R-:W-:-:S03]  /*0890*/  SHF.L.U64.HI R39, R14, 0x2, R15 ;  /* 0x000000020e277819 */ /* 0x000fc6000001020f */
[----:B------:R-:W-:Y:S01]  /*08a0*/  IMAD.X R17, RZ, RZ, R18, P0 ;  /* 0x000000ffff117224 */ /* 0x000fe200000e0612 */
[----:B--2---:R-:W-:Y:S01]  /*08b0*/  LEA R33, P0, R24, R4, 0x1 ;  /* 0x0000000418217211 */ /* 0x004fe200078008ff */
[----:B------:R-:W-:Y:S01]  /*08c0*/  IMAD.X R16, RZ, RZ, R19, P1 ;  /* 0x000000ffff107224 */ /* 0x000fe200008e0613 */
[----:B-1----:R-:W-:Y:S02]  /*08d0*/  LEA R29, P1, R0, R6, 0x1 ;  /* 0x00000006001d7211 */ /* 0x002fe400078208ff */
[----:B------:R-:W-:Y:S02]  /*08e0*/  LEA.HI.X R24, R24, R5, R17, 0x1, P0 ;  /* 0x0000000518187211 */ /* 0x000fe400000f0c11 */
[----:B------:R-:W-:Y:S02]  /*08f0*/  LEA.HI.X R0, R0, R7, R16, 0x1, P1 ;  /* 0x0000000700007211 */ /* 0x000fe400008f0c10 */
[----:B------:R-:W-:-:S07]  /*0900*/  SHF.L.U64.HI R41, R12, 0x2, R13 ;  /* 0x000000020c297819 */ /* 0x000fce000001020d */
.L_x_3:
[----:B------:R-:W-:Y:S02]  /*0910*/  LEA R30, P0, R14, R29, 0x2 ;  /* 0x0000001d0e1e7211 */ /* 0x000fe400078010ff */
[----:B------:R-:W-:-:S03]  /*0920*/  LEA R36, P1, R12, R33, 0x2 ;  /* 0x000000210c247211 */ /* 0x000fc600078210ff */
[----:B------:R-:W-:Y:S02]  /*0930*/  IMAD.X R31, R0, 0x1, R39, P0 ;  /* 0x00000001001f7824 */ /* 0x000fe400000e0627 */
[----:B------:R-:W-:Y:S02]  /*0940*/  IMAD.X R37, R24, 0x1, R41, P1 ;  /* 0x0000000118257824 */ /* 0x000fe400008e0629 */
[----:B------:R-:W-:Y:S01]  /*0950*/  IMAD.WIDE.U32 R26, R2, 0x10, R30 ;  /* 0x00000010021a7825 */ /* 0x000fe200078e001e */
[----:B------:R-:W2:Y:S03]  /*0960*/  LDG.E R4, desc[UR8][R30.64] ;  /* 0x000000081e047981 */ /* 0x000ea6000c1e1900 */
[----:B------:R-:W-:Y:S01]  /*0970*/  IMAD.WIDE.U32 R18, R3, 0x10, R36 ;  /* 0x0000001003127825 */ /* 0x000fe200078e0024 */
[----:B------:R-:W2:Y:S04]  /*0980*/  LDG.E R16, desc[UR8][R36.64] ;  /* 0x0000000824107981 */ /* 0x000ea8000c1e1900 */
[----:B------:R-:W2:Y:S04]  /*0990*/  LDG.E R17, desc[UR8][R36.64+0x10] ;  /* 0x0000100824117981 */ /* 0x000ea8000c1e1900 */
[----:B------:R-:W2:Y:S04]  /*09a0*/  LDG.E R6, desc[UR8][R30.64+0x10] ;  /* 0x000010081e067981 */ /* 0x000ea8000c1e1900 */
[----:B------:R-:W2:Y:S04]  /*09b0*/  LDG.E R5, desc[UR8][R26.64] ;  /* 0x000000081a057981 */ /* 0x000ea8000c1e1900 */
[----:B------:R-:W2:Y:S04]  /*09c0*/  LDG.E R7, desc[UR8][R26.64+0x10] ;  /* 0x000010081a077981 */ /* 0x000ea8000c1e1900 */
[----:B------:R-:W3:Y:S04]  /*09d0*/  LDG.E R34, desc[UR8][R18.64] ;  /* 0x0000000812227981 */ /* 0x000ee8000c1e1900 */
[----:B------:R-:W3:Y:S01]  /*09e0*/  LDG.E R35, desc[UR8][R18.64+0x10] ;  /* 0x0000100812237981 */ /* 0x000ee2000c1e1900 */
[----:B------:R-:W-:-:S04]  /*09f0*/  UIADD3 UR4, UPT, UPT, UR4, 0x1, URZ ;  /* 0x0000000104047890 */ /* 0x000fc8000fffe0ff */
[----:B------:R-:W-:Y:S01]  /*0a00*/  UISETP.NE.AND UP0, UPT, UR4, URZ, UPT ;  /* 0x000000ff0400728c */ /* 0x000fe2000bf05270 */
[----:B------:R-:W-:Y:S02]  /*0a10*/  IADD3 R33, P0, PT, R33, 0x20, RZ ;  /* 0x0000002021217810 */ /* 0x000fe40007f1e0ff */
[----:B------:R-:W-:-:S03]  /*0a20*/  IADD3 R29, P1, PT, R29, 0x20, RZ ;  /* 0x000000201d1d7810 */ /* 0x000fc60007f3e0ff */
[----:B------:R-:W-:Y:S02]  /*0a30*/  IMAD.X R24, RZ, RZ, R24, P0 ;  /* 0x000000ffff187224 */ /* 0x000fe400000e0618 */
[----:B------:R-:W-:Y:S01]  /*0a40*/  IMAD.X R0, RZ, RZ, R0, P1 ;  /* 0x000000ffff007224 */ /* 0x000fe200008e0600 */
[C---:B--2---:R-:W-:Y:S08]  /*0a50*/  HMMA.16816.F32 R20, R4.reuse, R16, R20 ;  /* 0x000000100414723c */ /* 0x044ff00000001814 */
[----:B---3--:R-:W-:Y:S01]  /*0a60*/  HMMA.16816.F32 R8, R4, R34, R8 ;  /* 0x000000220408723c */ /* 0x008fe20000001808 */
[----:B------:R-:W-:-:S04]  /*0a70*/  NOP ;  /* 0x0000000000007918 */ /* 0x000fc80000000000 */
[----:B------:R-:W-:-:S15]  /*0a80*/  BRA.U UP0, `(.L_x_3) ;  /* 0xfffffffd00a07547 */ /* 0x000fde000b83ffff */
.L_x_0:
[----:B------:R-:W0:Y:S01]  /*0a90*/  S2R R4, SR_LANEID ;  /* 0x0000000000047919 */ /* 0x000e220000000000 */
[----:B------:R-:W1:Y:S01]  /*0aa0*/  LDC.64 R2, c[0x0][0x3b8] ;  /* 0x0000ee00ff027b82 */ /* 0x000e620000000a00 */
[----:B------:R-:W2:Y:S01]  /*0ab0*/  LDCU.128 UR12, c[0x0][0x390] ;  /* 0x00007200ff0c77ac */ /* 0x000ea20008000c00 */
[----:B------:R-:W-:Y:S01]  /*0ac0*/  IMAD.MOV.U32 R5, RZ, RZ, RZ ;  /* 0x000000ffff057224 */ /* 0x000fe200078e00ff */
[----:B------:R-:W3:Y:S01]  /*0ad0*/  LDCU UR4, c[0x0][0x3c0] ;  /* 0x00007800ff0477ac */ /* 0x000ee20008000800 */
[----:B-1----:R-:W-:Y:S01]  /*0ae0*/  IMAD R0, R25, R2, RZ ;  /* 0x0000000219007224 */ /* 0x002fe200078e02ff */
[----:B------:R-:W-:Y:S01]  /*0af0*/  SHF.R.U32.HI R13, RZ, 0x1, R2 ;  /* 0x00000001ff0d7819 */ /* 0x000fe20000011602 */
[-C--:B------:R-:W-:Y:S01]  /*0b00*/  FMUL R20, R20, R3.reuse ;  /* 0x0000000314147220 */ /* 0x080fe20000400000 */
[-C--:B------:R-:W-:Y:S01]  /*0b10*/  FMUL R21, R21, R3.reuse ;  /* 0x0000000315157220 */ /* 0x080fe20000400000 */
[-C--:B------:R-:W-:Y:S01]  /*0b20*/  FMUL R22, R22, R3.reuse ;  /* 0x0000000316167220 */ /* 0x080fe20000400000 */
[----:B------:R-:W-:Y:S01]  /*0b30*/  IADD3 R15, P0, PT, R0, UR5, RZ ;  /* 0x00000005000f7c10 */ /* 0x000fe2000ff1e0ff */
[-C--:B------:R-:W-:Y:S01]  /*0b40*/  FMUL R23, R23, R3.reuse ;  /* 0x0000000317177220 */ /* 0x080fe20000400000 */
[----:B0-----:R-:W-:Y:S01]  /*0b50*/  SHF.R.U32.HI R6, RZ, 0x2, R4 ;  /* 0x00000002ff067819 */ /* 0x001fe20000011604 */
[-C--:B------:R-:W-:Y:S01]  /*0b60*/  FMUL R8, R8, R3.reuse ;  /* 0x0000000308087220 */ /* 0x080fe20000400000 */
[----:B------:R-:W-:Y:S01]  /*0b70*/  LOP3.LUT R4, R4, 0x3, RZ, 0xc0, !PT ;  /* 0x0000000304047812 */ /* 0x000fe200078ec0ff */
[-C--:B------:R-:W-:Y:S01]  /*0b80*/  FMUL R9, R9, R3.reuse ;  /* 0x0000000309097220 */ /* 0x080fe20000400000 */
[----:B--2---:R-:W-:Y:S01]  /*0b90*/  LEA R7, P1, R15, UR14, 0x2 ;  /* 0x0000000e0f077c11 */ /* 0x004fe2000f8210ff */
[----:B------:R-:W-:Y:S01]  /*0ba0*/  FMUL R10, R10, R3 ;  /* 0x000000030a0a7220 */ /* 0x000fe20000400000 */
[----:B------:R-:W-:Y:S01]  /*0bb0*/  LEA.HI.X.SX32 R0, R0, RZ, 0x1, P0 ;  /* 0x000000ff00007211 */ /* 0x000fe200000f0eff */
[----:B------:R-:W-:Y:S01]  /*0bc0*/  IMAD.WIDE.U32 R4, R6, R13, R4 ;  /* 0x0000000d06047225 */ /* 0x000fe200078e0004 */
[----:B---3--:R-:W-:-:S03]  /*0bd0*/  FSETP.NEU.AND P0, PT, RZ, UR4, PT ;  /* 0x00000004ff007c0b */ /* 0x008fc6000bf0d000 */
[----:B------:R-:W-:Y:S01]  /*0be0*/  FMUL R11, R11, R3 ;  /* 0x000000030b0b7220 */ /* 0x000fe20000400000 */
[----:B------:R-:W-:Y:S02]  /*0bf0*/  LEA.HI.X R15, R15, UR15, R0, 0x2, P1 ;  /* 0x0000000f0f0f7c11 */ /* 0x000fe400088f1400 */
[C---:B------:R-:W-:Y:S02]  /*0c00*/  LEA R6, P2, R4.reuse, R7, 0x3 ;  /* 0x0000000704067211 */ /* 0x040fe400078418ff */
[----:B------:R-:W-:Y:S02]  /*0c10*/  ISETP.EQ.U32.AND P1, PT, RZ, UR12, PT ;  /* 0x0000000cff007c0c */ /* 0x000fe4000bf22070 */
[----:B------:R-:W-:Y:S02]  /*0c20*/  LEA.HI.X R7, R4, R15, R5, 0x3, P2 ;  /* 0x0000000f04077211 */ /* 0x000fe400010f1c05 */
[----:B------:R-:W-:Y:S01]  /*0c30*/  ISETP.EQ.OR.EX P0, PT, RZ, UR13, !P0, P1 ;  /* 0x0000000dff007c0c */ /* 0x000fe2000c702710 */
[----:B------:R-:W-:-:S02]  /*0c40*/  IMAD.WIDE.U32 R4, R13, 0x40, R6 ;  /* 0x000000400d047825 */ /* 0x000fc400078e0006 */
[----:B------:R0:W-:Y:S04]  /*0c50*/  STG.E.64 desc[UR8][R6.64], R20 ;  /* 0x0000001406007986 */ /* 0x0001e8000c101b08 */
[----:B------:R0:W-:Y:S04]  /*0c60*/  STG.E.64 desc[UR8][R4.64], R22 ;  /* 0x0000001604007986 */ /* 0x0001e8000c101b08 */
[----:B------:R0:W-:Y:S04]  /*0c70*/  STG.E.64 desc[UR8][R6.64+0x20], R8 ;  /* 0x0000200806007986 */ /* 0x0001e8000c101b08 */
[----:B------:R0:W-:Y:S01]  /*0c80*/  STG.E.64 desc[UR8][R4.64+0x20], R10 ;  /* 0x0000200a04007986 */ /* 0x0001e2000c101b08 */
[----:B------:R-:W-:Y:S05]  /*0c90*/  @P0 EXIT ;  /* 0x000000000000094d */ /* 0x000fea0003800000 */
[----:B------:R-:W1:Y:S01]  /*0ca0*/  S2R R0, SR_TID.X ;  /* 0x0000000000007919 */ /* 0x000e620000002100 */
[----:B0-----:R-:W0:Y:S01]  /*0cb0*/  LDC R4, c[0x0][0x3b4] ;  /* 0x0000ed00ff047b82 */ /* 0x001e220000000800 */
[----:B------:R-:W2:Y:S01]  /*0cc0*/  LDCU UR6, c[0x0][0x3a4] ;  /* 0x00007480ff0677ac */ /* 0x000ea20008000800 */
[----:B------:R-:W3:Y:S06]  /*0cd0*/  LDCU UR4, c[0x0][0x3a0] ;  /* 0x00007400ff0477ac */ /* 0x000eec0008000800 */
[----:B------:R-:W4:Y:S08]  /*0ce0*/  LDC R10, c[0x0][0x3b4] ;  /* 0x0000ed00ff0a7b82 */ /* 0x000f300000000800 */
[----:B------:R-:W3:Y:S01]  /*0cf0*/  LDC R8, c[0x0][0x3b8] ;  /* 0x0000ee00ff087b82 */ /* 0x000ee20000000800 */
[----:B-1----:R-:W-:-:S02]  /*0d00*/  LOP3.LUT R6, R0, 0x1f, RZ, 0xc0, !PT ;  /* 0x0000001f00067812 */ /* 0x002fc400078ec0ff */
[----:B------:R-:W-:Y:S02]  /*0d10*/  LOP3.LUT R0, R0, 0xf, RZ, 0xc0, !PT ;  /* 0x0000000f00007812 */ /* 0x000fe400078ec0ff */
[----:B------:R-:W-:-:S03]  /*0d20*/  LEA.HI R25, R6, R25, RZ, 0x1c ;  /* 0x0000001906197211 */ /* 0x000fc600078fe0ff */
[----:B------:R-:W-:Y:S02]  /*0d30*/  VIADD R3, R0, UR5 ;  /* 0x0000000500037c36 */ /* 0x000fe40008000000 */
[----:B0-----:R-:W-:-:S03]  /*0d40*/  IMAD R5, R25, R4, UR5 ;  /* 0x0000000519057e24 */ /* 0x001fc6000f8e0204 */
[----:B--2---:R-:W-:Y:S01]  /*0d50*/  ISETP.GE.U32.AND P0, PT, R3, UR6, PT ;  /* 0x0000000603007c0c */ /* 0x004fe2000bf06070 */
[----:B------:R-:W-:Y:S02]  /*0d60*/  IMAD R3, R25, R2, UR5 ;  /* 0x0000000519037e24 */ /* 0x000fe4000f8e0202 */
[C---:B------:R-:W-:Y:S02]  /*0d70*/  IMAD.IADD R9, R0.reuse, 0x1, R5 ;  /* 0x0000000100097824 */ /* 0x040fe400078e0205 */
[----:B------:R-:W-:-:S08]  /*0d80*/  IMAD.IADD R7, R0, 0x1, R3 ;  /* 0x0000000100077824 */ /* 0x000fd000078e0203 */
.L_x_4:
[----:B------:R-:W0:Y:S01]  /*0d90*/  LDC.64 R4, c[0x0][0x390] ;  /* 0x0000e400ff047b82 */ /* 0x000e220000000a00 */
[----:B---3--:R-:W-:-:S07]  /*0da0*/  ISETP.GE.OR P1, PT, R25, UR4, P0 ;  /* 0x0000000419007c0c */ /* 0x008fce0008726670 */
[----:B------:R-:W1:Y:S08]  /*0db0*/  LDC.64 R2, c[0x0][0x398] ;  /* 0x0000e600ff027b82 */ /* 0x000e700000000a00 */
[----:B------:R-:W2:Y:S01]  /*0dc0*/  @!P1 LDC R11, c[0x0][0x3c0] ;  /* 0x0000f000ff0b9b82 */ /* 0x000ea20000000800 */
[----:B0-----:R-:W-:-:S06]  /*0dd0*/  @!P1 IMAD.WIDE R4, R9, 0x4, R4 ;  /* 0x0000000409049825 */ /* 0x001fcc00078e0204 */
[----:B------:R-:W2:Y:S01]  /*0de0*/  @!P1 LDG.E.CONSTANT R5, desc[UR8][R4.64] ;  /* 0x0000000804059981 */ /* 0x000ea2000c1e9900 */
[----:B-1----:R-:W-:-:S05]  /*0df0*/  @!P1 IMAD.WIDE R2, R7, 0x4, R2 ;  /* 0x0000000407029825 */ /* 0x002fca00078e0202 */
[----:B------:R-:W2:Y:S01]  /*0e00*/  @!P1 LDG.E R0, desc[UR8][R2.64] ;  /* 0x0000000802009981 */ /* 0x000ea2000c1e1900 */
[----:B------:R-:W-:Y:S02]  /*0e10*/  VIADD R25, R25, 0x2 ;  /* 0x0000000219197836 */ /* 0x000fe40000000000 */
[----:B----4-:R-:W-:Y:S02]  /*0e20*/  IMAD R9, R10, 0x2, R9 ;  /* 0x000000020a097824 */ /* 0x010fe400078e0209 */
[----:B------:R-:W-:Y:S02]  /*0e30*/  IMAD R7, R8, 0x2, R7 ;  /* 0x0000000208077824 */ /* 0x000fe400078e0207 */
[----:B--2---:R-:W-:-:S05]  /*0e40*/  @!P1 FFMA R11, R5, R11, R0 ;  /* 0x0000000b050b9223 */ /* 0x004fca0000000000 */
[----:B------:R0:W-:Y:S01]  /*0e50*/  @!P1 STG.E desc[UR8][R2.64], R11 ;  /* 0x0000000b02009986 */ /* 0x0001e2000c101908 */
[C---:B------:R-:W-:Y:S01]  /*0e60*/  ISETP.GE.U32.AND P1, PT, R6.reuse, 0xe0, PT ;  /* 0x000000e00600780c */ /* 0x040fe20003f26070 */
[----:B------:R-:W-:-:S12]  /*0e70*/  VIADD R6, R6, 0x20 ;  /* 0x0000002006067836 */ /* 0x000fd80000000000 */
[----:B0-----:R-:W-:Y:S05]  /*0e80*/  @!P1 BRA `(.L_x_4) ;  /* 0xfffffffc00c09947 */ /* 0x001fea000383ffff */
[----:B------:R-:W-:Y:S05]  /*0e90*/  EXIT ;  /* 0x000000000000794d */ /* 0x000fea0003800000 */
.L_x_5:
[----:B------:R-:W-:-:S00]  /*0ea0*/  BRA `(.L_x_5) ;  /* 0xfffffffc00fc7947 */ /* 0x000fc0000383ffff */
[----:B------:R-:W-:-:S00]  /*0eb0*/  NOP ;  /* 0x0000000000007918 */ /* 0x000fc00000000000 */
        /* <DEDUP_REMOVED lines=12> */
.L_x_6:


//--------------------- .nv.shared.reserved.0     --------------------------
	.section	.nv.shared.reserved.0,"aw",@nobits
	.weak		__nv_reservedSMEM_offset_0_alias
	.size		__nv_reservedSMEM_offset_0_alias, 0, 64
	.other		__nv_reservedSMEM_offset_0_alias,@"STO_CUDA_RESERVED_SHARED STV_DEFAULT"
__nv_reservedSMEM_offset_0_alias:
	.zero		0
	.zero		64


//--------------------- .nv.constant0._Z16wmma_gemm_kernelPK6__halfS1_PKfPfiiiiiiiff --------------------------
	.section	.nv.constant0._Z16wmma_gemm_kernelPK6__halfS1_PKfPfiiiiiiiff,"a",@progbits
	.sectionflags	@""
	.align	4
.nv.constant0._Z16wmma_gemm_kernelPK6__halfS1_PKfPfiiiiiiiff:
	.zero		964


//--------------------- SYMBOLS --------------------------

	.type		.nv.reservedSmem.offset0,@object
	.size		.nv.reservedSmem.offset0,0x4
